//
// Generated by NVIDIA NVVM Compiler
//
// Compiler Build ID: CL-36424714
// Cuda compilation tools, release 13.0, V13.0.88
// Based on NVVM 20.0.0
//

.version 9.0
.target sm_100
.address_size 64

	// .globl	_Z8fillDatajjjPf

.visible .entry _Z8fillDatajjjPf(
	.param .u32 _Z8fillDatajjjPf_param_0,
	.param .u32 _Z8fillDatajjjPf_param_1,
	.param .u32 _Z8fillDatajjjPf_param_2,
	.param .u64 .ptr .align 1 _Z8fillDatajjjPf_param_3
)
{
	.reg .pred 	%p<4>;
	.reg .b32 	%r<16>;
	.reg .b32 	%f<2>;
	.reg .b64 	%rd<7>;

	ld.param.u32 	%r3, [_Z8fillDatajjjPf_param_0];
	ld.param.u32 	%r5, [_Z8fillDatajjjPf_param_1];
	ld.param.u32 	%r4, [_Z8fillDatajjjPf_param_2];
	ld.param.u64 	%rd1, [_Z8fillDatajjjPf_param_3];
	mov.u32 	%r7, %ctaid.x;
	mov.u32 	%r8, %ntid.x;
	mov.u32 	%r9, %tid.x;
	mad.lo.s32 	%r1, %r7, %r8, %r9;
	mov.u32 	%r10, %ctaid.y;
	mov.u32 	%r11, %ntid.y;
	mov.u32 	%r12, %tid.y;
	mad.lo.s32 	%r13, %r10, %r11, %r12;
	setp.ge.u32 	%p1, %r1, %r4;
	setp.ge.u32 	%p2, %r13, %r5;
	or.pred  	%p3, %p1, %p2;
	@%p3 bra 	$L__BB0_2;
	cvta.to.global.u64 	%rd2, %rd1;
	mul.lo.s32 	%r14, %r13, %r3;
	cvt.u64.u32 	%rd3, %r14;
	add.s64 	%rd4, %rd2, %rd3;
	mad.lo.s32 	%r15, %r4, %r13, %r1;
	cvt.rn.f32.u32 	%f1, %r15;
	mul.wide.s32 	%rd5, %r1, 4;
	add.s64 	%rd6, %rd4, %rd5;
	st.global.f32 	[%rd6], %f1;
$L__BB0_2:
	ret;

}


// ===== COMPILED SASS (sm_100) =====

	.target	sm_100

	.elftype	@"ET_EXEC"


//--------------------- .note.nv.tkinfo           --------------------------
	.section	.note.nv.tkinfo,"",@"SHT_NOTE"
	.sectionflags	@"SHF_NOTE_NV_TKINFO"
	.tkinfo
        /*0018*/ 	.word	0x00000002
        /*0030*/ 	.string	""
        /*0030*/ 	.string	"ptxas"
        /*0030*/ 	.string	"Cuda compilation tools, release 13.0, V13.0.88"
        /*0030*/ 	.string	"Build cuda_13.0.r13.0/compiler.36424714_0"
        /*0030*/ 	.string	"-arch sm_100 -m 64 "



//--------------------- .note.nv.cuinfo           --------------------------
	.section	.note.nv.cuinfo,"",@"SHT_NOTE"
	.sectionflags	@"SHF_NOTE_NV_CUINFO"
        /*0018*/ 	.short	0x0002
        /*001a*/ 	.short	0x0064
        /*001c*/ 	.short	0x0082
	.zero		2


//--------------------- .nv.info                  --------------------------
	.section	.nv.info,"",@"SHT_CUDA_INFO"
	.align	4


	//----- nvinfo : EIATTR_REGCOUNT
	.align		4
        /*0000*/ 	.byte	0x04, 0x2f
        /*0002*/ 	.short	(.L_1 - .L_0)
	.align		4
.L_0:
        /*0004*/ 	.word	index@(_Z8fillDatajjjPf)
        /*0008*/ 	.word	0x0000000a


	//----- nvinfo : EIATTR_FRAME_SIZE
	.align		4
.L_1:
        /*000c*/ 	.byte	0x04, 0x11
        /*000e*/ 	.short	(.L_3 - .L_2)
	.align		4
.L_2:
        /*0010*/ 	.word	index@(_Z8fillDatajjjPf)
        /*0014*/ 	.word	0x00000000


	//----- nvinfo : EIATTR_MIN_STACK_SIZE
	.align		4
.L_3:
        /*0018*/ 	.byte	0x04, 0x12
        /*001a*/ 	.short	(.L_5 - .L_4)
	.align		4
.L_4:
        /*001c*/ 	.word	index@(_Z8fillDatajjjPf)
        /*0020*/ 	.word	0x00000000
.L_5:


//--------------------- .nv.compat                --------------------------
	.section	.nv.compat,"",@"SHT_CUDA_COMPAT_INFO"
	.align	4
        /*0000*/ 	.byte	0x02, 0x09, 0x00, 0x00, 0x02, 0x02, 0x01, 0x00, 0x02, 0x05, 0x05, 0x00, 0x03, 0x07, 0x01, 0x01
        /*0010*/ 	.byte	0x02, 0x03, 0x00, 0x00, 0x02, 0x06, 0x01, 0x00, 0x04, 0x0b, 0x08, 0x00, 0x09, 0x00, 0x00, 0x00
        /*0020*/ 	.byte	0x00, 0x00, 0x00, 0x00


//--------------------- .nv.info._Z8fillDatajjjPf --------------------------
	.section	.nv.info._Z8fillDatajjjPf,"",@"SHT_CUDA_INFO"
	.sectionflags	@""
	.align	4


	//----- nvinfo : EIATTR_CUDA_API_VERSION
	.align		4
        /*0000*/ 	.byte	0x04, 0x37
        /*0002*/ 	.short	(.L_7 - .L_6)
.L_6:
        /*0004*/ 	.word	0x00000082


	//----- nvinfo : EIATTR_KPARAM_INFO
	.align		4
.L_7:
        /*0008*/ 	.byte	0x04, 0x17
        /*000a*/ 	.short	(.L_9 - .L_8)
.L_8:
        /*000c*/ 	.word	0x00000000
        /*0010*/ 	.short	0x0003
        /*0012*/ 	.short	0x0010
        /*0014*/ 	.byte	0x00, 0xf5, 0x21, 0x00


	//----- nvinfo : EIATTR_KPARAM_INFO
	.align		4
.L_9:
        /*0018*/ 	.byte	0x04, 0x17
        /*001a*/ 	.short	(.L_11 - .L_10)
.L_10:
        /*001c*/ 	.word	0x00000000
        /*0020*/ 	.short	0x0002
        /*0022*/ 	.short	0x0008
        /*0024*/ 	.byte	0x00, 0xf0, 0x11, 0x00


	//----- nvinfo : EIATTR_KPARAM_INFO
	.align		4
.L_11:
        /*0028*/ 	.byte	0x04, 0x17
        /*002a*/ 	.short	(.L_13 - .L_12)
.L_12:
        /*002c*/ 	.word	0x00000000
        /*0030*/ 	.short	0x0001
        /*0032*/ 	.short	0x0004
        /*0034*/ 	.byte	0x00, 0xf0, 0x11, 0x00


	//----- nvinfo : EIATTR_KPARAM_INFO
	.align		4
.L_13:
        /*0038*/ 	.byte	0x04, 0x17
        /*003a*/ 	.short	(.L_15 - .L_14)
.L_14:
        /*003c*/ 	.word	0x00000000
        /*0040*/ 	.short	0x0000
        /*0042*/ 	.short	0x0000
        /*0044*/ 	.byte	0x00, 0xf0, 0x11, 0x00


	//----- nvinfo : EIATTR_SPARSE_MMA_MASK
	.align		4
.L_15:
        /*0048*/ 	.byte	0x03, 0x50
        /*004a*/ 	.short	0x0000


	//----- nvinfo : EIATTR_MAXREG_COUNT
	.align		4
        /*004c*/ 	.byte	0x03, 0x1b
        /*004e*/ 	.short	0x00ff


	//----- nvinfo : EIATTR_MERCURY_ISA_VERSION
	.align		4
        /*0050*/ 	.byte	0x03, 0x5f
        /*0052*/ 	.short	0x0101


	//----- nvinfo : EIATTR_VRC_CTA_INIT_COUNT
	.align		4
        /*0054*/ 	.byte	0x02, 0x4a
	.zero		1
	.zero		1


	//----- nvinfo : EIATTR_EXIT_INSTR_OFFSETS
	.align		4
        /*0058*/ 	.byte	0x04, 0x1c
        /*005a*/ 	.short	(.L_17 - .L_16)


	//   ....[0]....
.L_16:
        /*005c*/ 	.word	0x000000d0


	//   ....[1]....
        /*0060*/ 	.word	0x00000180


	//----- nvinfo : EIATTR_CBANK_PARAM_SIZE
	.align		4
.L_17:
        /*0064*/ 	.byte	0x03, 0x19
        /*0066*/ 	.short	0x0018


	//----- nvinfo : EIATTR_PARAM_CBANK
	.align		4
        /*0068*/ 	.byte	0x04, 0x0a
        /*006a*/ 	.short	(.L_19 - .L_18)
	.align		4
.L_18:
        /*006c*/ 	.word	index@(.nv.constant0._Z8fillDatajjjPf)
        /*0070*/ 	.short	0x0380
        /*0072*/ 	.short	0x0018


	//----- nvinfo : EIATTR_SW_WAR
	.align		4
.L_19:
        /*0074*/ 	.byte	0x04, 0x36
        /*0076*/ 	.short	(.L_21 - .L_20)
.L_20:
        /*0078*/ 	.word	0x00000008
.L_21:


//--------------------- .nv.callgraph             --------------------------
	.section	.nv.callgraph,"",@"SHT_CUDA_CALLGRAPH"
	.align	4
	.sectionentsize	8
	.align		4
        /*0000*/ 	.word	0x00000000
	.align		4
        /*0004*/ 	.word	0xffffffff
	.align		4
        /*0008*/ 	.word	0x00000000
	.align		4
        /*000c*/ 	.word	0xfffffffe
	.align		4
        /*0010*/ 	.word	0x00000000
	.align		4
        /*0014*/ 	.word	0xfffffffd
	.align		4
        /*0018*/ 	.word	0x00000000
	.align		4
        /*001c*/ 	.word	0xfffffffc


//--------------------- .text._Z8fillDatajjjPf    --------------------------
	.section	.text._Z8fillDatajjjPf,"ax",@progbits
	.align	128
        .global         _Z8fillDatajjjPf
        .type           _Z8fillDatajjjPf,@function
        .size           _Z8fillDatajjjPf,(.L_x_1 - _Z8fillDatajjjPf)
        .other          _Z8fillDatajjjPf,@"STO_CUDA_ENTRY STV_DEFAULT"
_Z8fillDatajjjPf:
.text._Z8fillDatajjjPf:
[----:B------:R-:W-:Y:S01]  /*0000*/  LDC R1, c[0x0][0x37c] ;  /* 0x0000df00ff017b82 */ /* 0x000fe20000000800 */
[----:B------:R-:W0:Y:S07]  /*0010*/  S2R R3, SR_TID.Y ;  /* 0x0000000000037919 */ /* 0x000e2e0000002200 */
[----:B------:R-:W1:Y:S01]  /*0020*/  LDC R5, c[0x0][0x360] ;  /* 0x0000d800ff057b82 */ /* 0x000e620000000800 */
[----:B------:R-:W2:Y:S01]  /*0030*/  LDCU UR6, c[0x0][0x384] ;  /* 0x00007080ff0677ac */ /* 0x000ea20008000800 */
[----:B------:R-:W1:Y:S01]  /*0040*/  S2R R2, SR_TID.X ;  /* 0x0000000000027919 */ /* 0x000e620000002100 */
[----:B------:R-:W3:Y:S05]  /*0050*/  LDCU UR7, c[0x0][0x388] ;  /* 0x00007100ff0777ac */ /* 0x000eea0008000800 */
[----:B------:R-:W0:Y:S08]  /*0060*/  S2UR UR5, SR_CTAID.Y ;  /* 0x00000000000579c3 */ /* 0x000e300000002600 */
[----:B------:R-:W0:Y:S08]  /*0070*/  LDC R0, c[0x0][0x364] ;  /* 0x0000d900ff007b82 */ /* 0x000e300000000800 */
[----:B------:R-:W1:Y:S01]  /*0080*/  S2UR UR4, SR_CTAID.X ;  /* 0x00000000000479c3 */ /* 0x000e620000002500 */
[----:B0-----:R-:W-:-:S05]  /*0090*/  IMAD R0, R0, UR5, R3 ;  /* 0x0000000500007c24 */ /* 0x001fca000f8e0203 */
[----:B--2---:R-:W-:Y:S01]  /*00a0*/  ISETP.GE.U32.AND P0, PT, R0, UR6, PT ;  /* 0x0000000600007c0c */ /* 0x004fe2000bf06070 */
[----:B-1----:R-:W-:-:S05]  /*00b0*/  IMAD R5, R5, UR4, R2 ;  /* 0x0000000405057c24 */ /* 0x002fca000f8e0202 */
[----:B---3--:R-:W-:-:S13]  /*00c0*/  ISETP.GE.U32.OR P0, PT, R5, UR7, P0 ;  /* 0x0000000705007c0c */ /* 0x008fda0008706470 */
[----:B------:R-:W-:Y:S05]  /*00d0*/  @P0 EXIT ;  /* 0x000000000000094d */ /* 0x000fea0003800000 */
[----:B------:R-:W0:Y:S01]  /*00e0*/  LDC.64 R2, c[0x0][0x390] ;  /* 0x0000e400ff027b82 */ /* 0x000e220000000a00 */
[----:B------:R-:W1:Y:S02]  /*00f0*/  LDCU UR4, c[0x0][0x380] ;  /* 0x00007000ff0477ac */ /* 0x000e640008000800 */
[C---:B-1----:R-:W-:Y:S01]  /*0100*/  IMAD R7, R0.reuse, UR4, RZ ;  /* 0x0000000400077c24 */ /* 0x042fe2000f8e02ff */
[----:B------:R-:W1:Y:S01]  /*0110*/  LDCU.64 UR4, c[0x0][0x358] ;  /* 0x00006b00ff0477ac */ /* 0x000e620008000a00 */
[----:B------:R-:W-:-:S03]  /*0120*/  IMAD R0, R0, UR7, R5 ;  /* 0x0000000700007c24 */ /* 0x000fc6000f8e0205 */
[----:B0-----:R-:W-:Y:S02]  /*0130*/  IADD3 R2, P0, PT, R7, R2, RZ ;  /* 0x0000000207027210 */ /* 0x001fe40007f1e0ff */
[----:B------:R-:W-:Y:S02]  /*0140*/  I2FP.F32.U32 R7, R0 ;  /* 0x0000000000077245 */ /* 0x000fe40000201000 */
[----:B------:R-:W-:-:S03]  /*0150*/  IADD3.X R3, PT, PT, RZ, R3, RZ, P0, !PT ;  /* 0x00000003ff037210 */ /* 0x000fc600007fe4ff */
[----:B------:R-:W-:-:S05]  /*0160*/  IMAD.WIDE R2, R5, 0x4, R2 ;  /* 0x0000000405027825 */ /* 0x000fca00078e0202 */
[----:B-1----:R-:W-:Y:S01]  /*0170*/  STG.E desc[UR4][R2.64], R7 ;  /* 0x0000000702007986 */ /* 0x002fe2000c101904 */
[----:B------:R-:W-:Y:S05]  /*0180*/  EXIT ;  /* 0x000000000000794d */ /* 0x000fea0003800000 */
.L_x_0:
[----:B------:R-:W-:-:S00]  /*0190*/  BRA `(.L_x_0) ;  /* 0xfffffffc00fc7947 */ /* 0x000fc0000383ffff */
[----:B------:R-:W-:-:S00]  /*01a0*/  NOP ;  /* 0x0000000000007918 */ /* 0x000fc00000000000 */
        /* <DEDUP_REMOVED lines=13> */
.L_x_1:


//--------------------- .nv.shared.reserved.0     --------------------------
	.section	.nv.shared.reserved.0,"aw",@nobits
	.weak		__nv_reservedSMEM_offset_0_alias
	.size		__nv_reservedSMEM_offset_0_alias, 0, 64
	.other		__nv_reservedSMEM_offset_0_alias,@"STO_CUDA_RESERVED_SHARED STV_DEFAULT"
__nv_reservedSMEM_offset_0_alias:
	.zero		0
	.zero		64


//--------------------- .nv.constant0._Z8fillDatajjjPf --------------------------
	.section	.nv.constant0._Z8fillDatajjjPf,"a",@progbits
	.sectionflags	@""
	.align	4
.nv.constant0._Z8fillDatajjjPf:
	.zero		920


//--------------------- SYMBOLS --------------------------

	.type		.nv.reservedSmem.offset0,@object
	.size		.nv.reservedSmem.offset0,0x4
